//
// Generated by NVIDIA NVVM Compiler
//
// Compiler Build ID: CL-36424714
// Cuda compilation tools, release 13.0, V13.0.88
// Based on NVVM 20.0.0
//

.version 9.0
.target sm_100
.address_size 64

	// .globl	_Z8MultiplyPiS_S_i

.visible .entry _Z8MultiplyPiS_S_i(
	.param .u64 .ptr .align 1 _Z8MultiplyPiS_S_i_param_0,
	.param .u64 .ptr .align 1 _Z8MultiplyPiS_S_i_param_1,
	.param .u64 .ptr .align 1 _Z8MultiplyPiS_S_i_param_2,
	.param .u32 _Z8MultiplyPiS_S_i_param_3
)
{
	.reg .pred 	%p<10>;
	.reg .b32 	%r<146>;
	.reg .b64 	%rd<48>;

	ld.param.u64 	%rd5, [_Z8MultiplyPiS_S_i_param_0];
	ld.param.u64 	%rd6, [_Z8MultiplyPiS_S_i_param_1];
	ld.param.u64 	%rd4, [_Z8MultiplyPiS_S_i_param_2];
	ld.param.u32 	%r55, [_Z8MultiplyPiS_S_i_param_3];
	cvta.to.global.u64 	%rd1, %rd6;
	cvta.to.global.u64 	%rd2, %rd5;
	mov.u32 	%r56, %ctaid.x;
	mov.u32 	%r57, %ntid.x;
	mov.u32 	%r58, %tid.x;
	mad.lo.s32 	%r59, %r56, %r57, %r58;
	mov.u32 	%r60, %ctaid.y;
	mov.u32 	%r61, %ntid.y;
	mul.lo.s32 	%r1, %r60, %r61;
	mov.u32 	%r2, %tid.y;
	add.s32 	%r62, %r1, %r2;
	mul.lo.s32 	%r4, %r55, %r59;
	max.s32 	%r63, %r59, %r62;
	setp.ge.s32 	%p1, %r63, %r55;
	@%p1 bra 	$L__BB0_13;
	and.b32  	%r5, %r55, 7;
	setp.lt.u32 	%p2, %r55, 8;
	mov.b32 	%r140, 0;
	mov.u32 	%r145, %r140;
	@%p2 bra 	$L__BB0_4;
	and.b32  	%r140, %r55, 2147483640;
	neg.s32 	%r134, %r140;
	add.s32 	%r67, %r2, %r55;
	add.s32 	%r133, %r67, %r1;
	shl.b32 	%r9, %r55, 3;
	shl.b32 	%r68, %r55, 1;
	add.s32 	%r132, %r62, %r68;
	mad.lo.s32 	%r131, %r55, 3, %r62;
	shl.b32 	%r69, %r55, 2;
	add.s32 	%r130, %r62, %r69;
	mad.lo.s32 	%r129, %r55, 5, %r62;
	mad.lo.s32 	%r128, %r55, 6, %r62;
	mad.lo.s32 	%r127, %r55, 7, %r62;
	add.s64 	%rd3, %rd2, 16;
	mov.b32 	%r145, 0;
	mov.u32 	%r125, %r4;
	mov.u32 	%r126, %r62;
$L__BB0_3:
	.pragma "nounroll";
	mul.wide.s32 	%rd7, %r125, 4;
	add.s64 	%rd8, %rd3, %rd7;
	ld.global.u32 	%r70, [%rd8+-16];
	mul.wide.u32 	%rd9, %r126, 4;
	add.s64 	%rd10, %rd1, %rd9;
	ld.global.u32 	%r71, [%rd10];
	mad.lo.s32 	%r72, %r71, %r70, %r145;
	ld.global.u32 	%r73, [%rd8+-12];
	mul.wide.u32 	%rd11, %r133, 4;
	add.s64 	%rd12, %rd1, %rd11;
	ld.global.u32 	%r74, [%rd12];
	mad.lo.s32 	%r75, %r74, %r73, %r72;
	ld.global.u32 	%r76, [%rd8+-8];
	mul.wide.u32 	%rd13, %r132, 4;
	add.s64 	%rd14, %rd1, %rd13;
	ld.global.u32 	%r77, [%rd14];
	mad.lo.s32 	%r78, %r77, %r76, %r75;
	ld.global.u32 	%r79, [%rd8+-4];
	mul.wide.u32 	%rd15, %r131, 4;
	add.s64 	%rd16, %rd1, %rd15;
	ld.global.u32 	%r80, [%rd16];
	mad.lo.s32 	%r81, %r80, %r79, %r78;
	ld.global.u32 	%r82, [%rd8];
	mul.wide.u32 	%rd17, %r130, 4;
	add.s64 	%rd18, %rd1, %rd17;
	ld.global.u32 	%r83, [%rd18];
	mad.lo.s32 	%r84, %r83, %r82, %r81;
	ld.global.u32 	%r85, [%rd8+4];
	mul.wide.u32 	%rd19, %r129, 4;
	add.s64 	%rd20, %rd1, %rd19;
	ld.global.u32 	%r86, [%rd20];
	mad.lo.s32 	%r87, %r86, %r85, %r84;
	ld.global.u32 	%r88, [%rd8+8];
	mul.wide.u32 	%rd21, %r128, 4;
	add.s64 	%rd22, %rd1, %rd21;
	ld.global.u32 	%r89, [%rd22];
	mad.lo.s32 	%r90, %r89, %r88, %r87;
	ld.global.u32 	%r91, [%rd8+12];
	mul.wide.u32 	%rd23, %r127, 4;
	add.s64 	%rd24, %rd1, %rd23;
	ld.global.u32 	%r92, [%rd24];
	mad.lo.s32 	%r145, %r92, %r91, %r90;
	add.s32 	%r134, %r134, 8;
	add.s32 	%r133, %r133, %r9;
	add.s32 	%r132, %r132, %r9;
	add.s32 	%r131, %r131, %r9;
	add.s32 	%r130, %r130, %r9;
	add.s32 	%r129, %r129, %r9;
	add.s32 	%r128, %r128, %r9;
	add.s32 	%r127, %r127, %r9;
	add.s32 	%r126, %r126, %r9;
	add.s32 	%r125, %r125, 8;
	setp.ne.s32 	%p3, %r134, 0;
	@%p3 bra 	$L__BB0_3;
$L__BB0_4:
	setp.eq.s32 	%p4, %r5, 0;
	@%p4 bra 	$L__BB0_12;
	and.b32  	%r41, %r55, 3;
	setp.lt.u32 	%p5, %r5, 4;
	@%p5 bra 	$L__BB0_7;
	add.s32 	%r94, %r140, %r4;
	mul.wide.s32 	%rd25, %r94, 4;
	add.s64 	%rd26, %rd2, %rd25;
	ld.global.u32 	%r95, [%rd26];
	mad.lo.s32 	%r96, %r140, %r55, %r62;
	mul.wide.u32 	%rd27, %r96, 4;
	add.s64 	%rd28, %rd1, %rd27;
	ld.global.u32 	%r97, [%rd28];
	mad.lo.s32 	%r98, %r97, %r95, %r145;
	ld.global.u32 	%r99, [%rd26+4];
	add.s32 	%r100, %r96, %r55;
	mul.wide.u32 	%rd29, %r100, 4;
	add.s64 	%rd30, %rd1, %rd29;
	ld.global.u32 	%r101, [%rd30];
	mad.lo.s32 	%r102, %r101, %r99, %r98;
	ld.global.u32 	%r103, [%rd26+8];
	add.s32 	%r104, %r100, %r55;
	mul.wide.u32 	%rd31, %r104, 4;
	add.s64 	%rd32, %rd1, %rd31;
	ld.global.u32 	%r105, [%rd32];
	mad.lo.s32 	%r106, %r105, %r103, %r102;
	ld.global.u32 	%r107, [%rd26+12];
	add.s32 	%r108, %r104, %r55;
	mul.wide.u32 	%rd33, %r108, 4;
	add.s64 	%rd34, %rd1, %rd33;
	ld.global.u32 	%r109, [%rd34];
	mad.lo.s32 	%r145, %r109, %r107, %r106;
	add.s32 	%r140, %r140, 4;
$L__BB0_7:
	setp.eq.s32 	%p6, %r41, 0;
	@%p6 bra 	$L__BB0_12;
	setp.eq.s32 	%p7, %r41, 1;
	@%p7 bra 	$L__BB0_10;
	add.s32 	%r111, %r140, %r4;
	mul.wide.s32 	%rd35, %r111, 4;
	add.s64 	%rd36, %rd2, %rd35;
	ld.global.u32 	%r112, [%rd36];
	mad.lo.s32 	%r113, %r140, %r55, %r62;
	mul.wide.u32 	%rd37, %r113, 4;
	add.s64 	%rd38, %rd1, %rd37;
	ld.global.u32 	%r114, [%rd38];
	mad.lo.s32 	%r115, %r114, %r112, %r145;
	ld.global.u32 	%r116, [%rd36+4];
	add.s32 	%r117, %r113, %r55;
	mul.wide.u32 	%rd39, %r117, 4;
	add.s64 	%rd40, %rd1, %rd39;
	ld.global.u32 	%r118, [%rd40];
	mad.lo.s32 	%r145, %r118, %r116, %r115;
	add.s32 	%r140, %r140, 2;
$L__BB0_10:
	and.b32  	%r119, %r55, 1;
	setp.eq.b32 	%p8, %r119, 1;
	not.pred 	%p9, %p8;
	@%p9 bra 	$L__BB0_12;
	add.s32 	%r120, %r140, %r4;
	mul.wide.s32 	%rd41, %r120, 4;
	add.s64 	%rd42, %rd2, %rd41;
	ld.global.u32 	%r121, [%rd42];
	mad.lo.s32 	%r122, %r140, %r55, %r62;
	mul.wide.u32 	%rd43, %r122, 4;
	add.s64 	%rd44, %rd1, %rd43;
	ld.global.u32 	%r123, [%rd44];
	mad.lo.s32 	%r145, %r123, %r121, %r145;
$L__BB0_12:
	add.s32 	%r124, %r4, %r62;
	cvta.to.global.u64 	%rd45, %rd4;
	mul.wide.s32 	%rd46, %r124, 4;
	add.s64 	%rd47, %rd45, %rd46;
	st.global.u32 	[%rd47], %r145;
$L__BB0_13:
	ret;

}


// ===== COMPILED SASS (sm_100) =====

	.target	sm_100

	.elftype	@"ET_EXEC"


//--------------------- .note.nv.tkinfo           --------------------------
	.section	.note.nv.tkinfo,"",@"SHT_NOTE"
	.sectionflags	@"SHF_NOTE_NV_TKINFO"
	.tkinfo
        /*0018*/ 	.word	0x00000002
        /*0030*/ 	.string	""
        /*0030*/ 	.string	"ptxas"
        /*0030*/ 	.string	"Cuda compilation tools, release 13.0, V13.0.88"
        /*0030*/ 	.string	"Build cuda_13.0.r13.0/compiler.36424714_0"
        /*0030*/ 	.string	"-arch sm_100 -m 64 "



//--------------------- .note.nv.cuinfo           --------------------------
	.section	.note.nv.cuinfo,"",@"SHT_NOTE"
	.sectionflags	@"SHF_NOTE_NV_CUINFO"
        /*0018*/ 	.short	0x0002
        /*001a*/ 	.short	0x0064
        /*001c*/ 	.short	0x0082
	.zero		2


//--------------------- .nv.info                  --------------------------
	.section	.nv.info,"",@"SHT_CUDA_INFO"
	.align	4


	//----- nvinfo : EIATTR_REGCOUNT
	.align		4
        /*0000*/ 	.byte	0x04, 0x2f
        /*0002*/ 	.short	(.L_1 - .L_0)
	.align		4
.L_0:
        /*0004*/ 	.word	index@(_Z8MultiplyPiS_S_i)
        /*0008*/ 	.word	0x00000020


	//----- nvinfo : EIATTR_FRAME_SIZE
	.align		4
.L_1:
        /*000c*/ 	.byte	0x04, 0x11
        /*000e*/ 	.short	(.L_3 - .L_2)
	.align		4
.L_2:
        /*0010*/ 	.word	index@(_Z8MultiplyPiS_S_i)
        /*0014*/ 	.word	0x00000000


	//----- nvinfo : EIATTR_MIN_STACK_SIZE
	.align		4
.L_3:
        /*0018*/ 	.byte	0x04, 0x12
        /*001a*/ 	.short	(.L_5 - .L_4)
	.align		4
.L_4:
        /*001c*/ 	.word	index@(_Z8MultiplyPiS_S_i)
        /*0020*/ 	.word	0x00000000
.L_5:


//--------------------- .nv.compat                --------------------------
	.section	.nv.compat,"",@"SHT_CUDA_COMPAT_INFO"
	.align	4
        /*0000*/ 	.byte	0x02, 0x09, 0x00, 0x00, 0x02, 0x02, 0x01, 0x00, 0x02, 0x05, 0x05, 0x00, 0x03, 0x07, 0x01, 0x01
        /*0010*/ 	.byte	0x02, 0x03, 0x00, 0x00, 0x02, 0x06, 0x01, 0x00, 0x04, 0x0b, 0x08, 0x00, 0x09, 0x00, 0x00, 0x00
        /*0020*/ 	.byte	0x00, 0x00, 0x00, 0x00


//--------------------- .nv.info._Z8MultiplyPiS_S_i --------------------------
	.section	.nv.info._Z8MultiplyPiS_S_i,"",@"SHT_CUDA_INFO"
	.sectionflags	@""
	.align	4


	//----- nvinfo : EIATTR_CUDA_API_VERSION
	.align		4
        /*0000*/ 	.byte	0x04, 0x37
        /*0002*/ 	.short	(.L_7 - .L_6)
.L_6:
        /*0004*/ 	.word	0x00000082


	//----- nvinfo : EIATTR_KPARAM_INFO
	.align		4
.L_7:
        /*0008*/ 	.byte	0x04, 0x17
        /*000a*/ 	.short	(.L_9 - .L_8)
.L_8:
        /*000c*/ 	.word	0x00000000
        /*0010*/ 	.short	0x0003
        /*0012*/ 	.short	0x0018
        /*0014*/ 	.byte	0x00, 0xf0, 0x11, 0x00


	//----- nvinfo : EIATTR_KPARAM_INFO
	.align		4
.L_9:
        /*0018*/ 	.byte	0x04, 0x17
        /*001a*/ 	.short	(.L_11 - .L_10)
.L_10:
        /*001c*/ 	.word	0x00000000
        /*0020*/ 	.short	0x0002
        /*0022*/ 	.short	0x0010
        /*0024*/ 	.byte	0x00, 0xf5, 0x21, 0x00


	//----- nvinfo : EIATTR_KPARAM_INFO
	.align		4
.L_11:
        /*0028*/ 	.byte	0x04, 0x17
        /*002a*/ 	.short	(.L_13 - .L_12)
.L_12:
        /*002c*/ 	.word	0x00000000
        /*0030*/ 	.short	0x0001
        /*0032*/ 	.short	0x0008
        /*0034*/ 	.byte	0x00, 0xf5, 0x21, 0x00


	//----- nvinfo : EIATTR_KPARAM_INFO
	.align		4
.L_13:
        /*0038*/ 	.byte	0x04, 0x17
        /*003a*/ 	.short	(.L_15 - .L_14)
.L_14:
        /*003c*/ 	.word	0x00000000
        /*0040*/ 	.short	0x0000
        /*0042*/ 	.short	0x0000
        /*0044*/ 	.byte	0x00, 0xf5, 0x21, 0x00


	//----- nvinfo : EIATTR_SPARSE_MMA_MASK
	.align		4
.L_15:
        /*0048*/ 	.byte	0x03, 0x50
        /*004a*/ 	.short	0x0000


	//----- nvinfo : EIATTR_MAXREG_COUNT
	.align		4
        /*004c*/ 	.byte	0x03, 0x1b
        /*004e*/ 	.short	0x00ff


	//----- nvinfo : EIATTR_MERCURY_ISA_VERSION
	.align		4
        /*0050*/ 	.byte	0x03, 0x5f
        /*0052*/ 	.short	0x0101


	//----- nvinfo : EIATTR_VRC_CTA_INIT_COUNT
	.align		4
        /*0054*/ 	.byte	0x02, 0x4a
	.zero		1
	.zero		1


	//----- nvinfo : EIATTR_EXIT_INSTR_OFFSETS
	.align		4
        /*0058*/ 	.byte	0x04, 0x1c
        /*005a*/ 	.short	(.L_17 - .L_16)


	//   ....[0]....
.L_16:
        /*005c*/ 	.word	0x000000d0


	//   ....[1]....
        /*0060*/ 	.word	0x00000930


	//----- nvinfo : EIATTR_CBANK_PARAM_SIZE
	.align		4
.L_17:
        /*0064*/ 	.byte	0x03, 0x19
        /*0066*/ 	.short	0x001c


	//----- nvinfo : EIATTR_PARAM_CBANK
	.align		4
        /*0068*/ 	.byte	0x04, 0x0a
        /*006a*/ 	.short	(.L_19 - .L_18)
	.align		4
.L_18:
        /*006c*/ 	.word	index@(.nv.constant0._Z8MultiplyPiS_S_i)
        /*0070*/ 	.short	0x0380
        /*0072*/ 	.short	0x001c


	//----- nvinfo : EIATTR_SW_WAR
	.align		4
.L_19:
        /*0074*/ 	.byte	0x04, 0x36
        /*0076*/ 	.short	(.L_21 - .L_20)
.L_20:
        /*0078*/ 	.word	0x00000008
.L_21:


//--------------------- .nv.callgraph             --------------------------
	.section	.nv.callgraph,"",@"SHT_CUDA_CALLGRAPH"
	.align	4
	.sectionentsize	8
	.align		4
        /*0000*/ 	.word	0x00000000
	.align		4
        /*0004*/ 	.word	0xffffffff
	.align		4
        /*0008*/ 	.word	0x00000000
	.align		4
        /*000c*/ 	.word	0xfffffffe
	.align		4
        /*0010*/ 	.word	0x00000000
	.align		4
        /*0014*/ 	.word	0xfffffffd
	.align		4
        /*0018*/ 	.word	0x00000000
	.align		4
        /*001c*/ 	.word	0xfffffffc


//--------------------- .text._Z8MultiplyPiS_S_i  --------------------------
	.section	.text._Z8MultiplyPiS_S_i,"ax",@progbits
	.align	128
        .global         _Z8MultiplyPiS_S_i
        .type           _Z8MultiplyPiS_S_i,@function
        .size           _Z8MultiplyPiS_S_i,(.L_x_5 - _Z8MultiplyPiS_S_i)
        .other          _Z8MultiplyPiS_S_i,@"STO_CUDA_ENTRY STV_DEFAULT"
_Z8MultiplyPiS_S_i:
.text._Z8MultiplyPiS_S_i:
[----:B------:R-:W-:Y:S01]  /*0000*/  LDC R1, c[0x0][0x37c] ;  /* 0x0000df00ff017b82 */ /* 0x000fe20000000800 */
[----:B------:R-:W0:Y:S07]  /*0010*/  S2R R3, SR_TID.X ;  /* 0x0000000000037919 */ /* 0x000e2e0000002100 */
[----:B------:R-:W1:Y:S01]  /*0020*/  S2UR UR4, SR_CTAID.Y ;  /* 0x00000000000479c3 */ /* 0x000e620000002600 */
[----:B------:R-:W2:Y:S07]  /*0030*/  S2R R9, SR_TID.Y ;  /* 0x0000000000097919 */ /* 0x000eae0000002200 */
[----:B------:R-:W0:Y:S08]  /*0040*/  S2UR UR6, SR_CTAID.X ;  /* 0x00000000000679c3 */ /* 0x000e300000002500 */
[----:B------:R-:W0:Y:S01]  /*0050*/  LDC R4, c[0x0][0x360] ;  /* 0x0000d800ff047b82 */ /* 0x000e220000000800 */
[----:B------:R-:W1:Y:S07]  /*0060*/  LDCU UR5, c[0x0][0x364] ;  /* 0x00006c80ff0577ac */ /* 0x000e6e0008000800 */
[----:B------:R-:W3:Y:S01]  /*0070*/  LDC R0, c[0x0][0x398] ;  /* 0x0000e600ff007b82 */ /* 0x000ee20000000800 */
[----:B-1----:R-:W-:Y:S01]  /*0080*/  UIMAD UR4, UR4, UR5, URZ ;  /* 0x00000005040472a4 */ /* 0x002fe2000f8e02ff */
[----:B0-----:R-:W-:-:S05]  /*0090*/  IMAD R4, R4, UR6, R3 ;  /* 0x0000000604047c24 */ /* 0x001fca000f8e0203 */
[----:B--2---:R-:W-:-:S04]  /*00a0*/  IADD3 R3, PT, PT, R9, UR4, RZ ;  /* 0x0000000409037c10 */ /* 0x004fc8000fffe0ff */
[----:B------:R-:W-:-:S04]  /*00b0*/  VIMNMX R5, PT, PT, R4, R3, !PT ;  /* 0x0000000304057248 */ /* 0x000fc80007fe0100 */
[----:B---3--:R-:W-:-:S13]  /*00c0*/  ISETP.GE.AND P0, PT, R5, R0, PT ;  /* 0x000000000500720c */ /* 0x008fda0003f06270 */
[----:B------:R-:W-:Y:S05]  /*00d0*/  @P0 EXIT ;  /* 0x000000000000094d */ /* 0x000fea0003800000 */
[C---:B------:R-:W-:Y:S01]  /*00e0*/  ISETP.GE.U32.AND P1, PT, R0.reuse, 0x8, PT ;  /* 0x000000080000780c */ /* 0x040fe20003f26070 */
[----:B------:R-:W0:Y:S01]  /*00f0*/  LDCU.64 UR8, c[0x0][0x358] ;  /* 0x00006b00ff0877ac */ /* 0x000e220008000a00 */
[----:B------:R-:W-:Y:S01]  /*0100*/  LOP3.LUT R2, R0, 0x7, RZ, 0xc0, !PT ;  /* 0x0000000700027812 */ /* 0x000fe200078ec0ff */
[----:B------:R-:W-:Y:S02]  /*0110*/  HFMA2 R5, -RZ, RZ, 0, 0 ;  /* 0x00000000ff057431 */ /* 0x000fe400000001ff */
[----:B------:R-:W-:Y:S01]  /*0120*/  IMAD R4, R4, R0, RZ ;  /* 0x0000000004047224 */ /* 0x000fe200078e02ff */
[----:B------:R-:W-:Y:S02]  /*0130*/  MOV R10, RZ ;  /* 0x000000ff000a7202 */ /* 0x000fe40000000f00 */
[----:B------:R-:W-:-:S05]  /*0140*/  ISETP.NE.AND P0, PT, R2, RZ, PT ;  /* 0x000000ff0200720c */ /* 0x000fca0003f05270 */
[----:B------:R-:W-:Y:S08]  /*0150*/  @!P1 BRA `(.L_x_0) ;  /* 0x0000000000fc9947 */ /* 0x000ff00003800000 */
[----:B------:R-:W1:Y:S01]  /*0160*/  LDCU.64 UR6, c[0x0][0x380] ;  /* 0x00007000ff0677ac */ /* 0x000e620008000a00 */
[C---:B------:R-:W-:Y:S01]  /*0170*/  LOP3.LUT R5, R0.reuse, 0x7ffffff8, RZ, 0xc0, !PT ;  /* 0x7ffffff800057812 */ /* 0x040fe200078ec0ff */
[C-C-:B------:R-:W-:Y:S01]  /*0180*/  IMAD R11, R0.reuse, 0x3, R3.reuse ;  /* 0x00000003000b7824 */ /* 0x140fe200078e0203 */
[CC--:B------:R-:W-:Y:S01]  /*0190*/  LEA R7, R0.reuse, R3.reuse, 0x1 ;  /* 0x0000000300077211 */ /* 0x0c0fe200078e08ff */
[C-C-:B------:R-:W-:Y:S01]  /*01a0*/  IMAD R15, R0.reuse, 0x5, R3.reuse ;  /* 0x00000005000f7824 */ /* 0x140fe200078e0203 */
[CC--:B------:R-:W-:Y:S01]  /*01b0*/  LEA R13, R0.reuse, R3.reuse, 0x2 ;  /* 0x00000003000d7211 */ /* 0x0c0fe200078e10ff */
[C-C-:B------:R-:W-:Y:S01]  /*01c0*/  IMAD R17, R0.reuse, 0x6, R3.reuse ;  /* 0x0000000600117824 */ /* 0x140fe200078e0203 */
[----:B------:R-:W-:Y:S01]  /*01d0*/  MOV R10, RZ ;  /* 0x000000ff000a7202 */ /* 0x000fe20000000f00 */
[----:B------:R-:W-:Y:S01]  /*01e0*/  IMAD R25, R0, 0x7, R3 ;  /* 0x0000000700197824 */ /* 0x000fe200078e0203 */
[----:B------:R-:W-:Y:S02]  /*01f0*/  MOV R8, R4 ;  /* 0x0000000400087202 */ /* 0x000fe40000000f00 */
[----:B------:R-:W-:-:S02]  /*0200*/  MOV R29, R3 ;  /* 0x00000003001d7202 */ /* 0x000fc40000000f00 */
[----:B------:R-:W-:Y:S02]  /*0210*/  IADD3 R6, PT, PT, -R5, RZ, RZ ;  /* 0x000000ff05067210 */ /* 0x000fe40007ffe1ff */
[----:B------:R-:W-:Y:S01]  /*0220*/  IADD3 R9, PT, PT, R0, UR4, R9 ;  /* 0x0000000400097c10 */ /* 0x000fe2000fffe009 */
[----:B-1----:R-:W-:-:S04]  /*0230*/  UIADD3 UR5, UP0, UPT, UR6, 0x10, URZ ;  /* 0x0000001006057890 */ /* 0x002fc8000ff1e0ff */
[----:B------:R-:W-:-:S12]  /*0240*/  UIADD3.X UR4, UPT, UPT, URZ, UR7, URZ, UP0, !UPT ;  /* 0x00000007ff047290 */ /* 0x000fd800087fe4ff */
.L_x_1:
[----:B------:R-:W1:Y:S01]  /*0250*/  LDC.64 R18, c[0x0][0x388] ;  /* 0x0000e200ff127b82 */ /* 0x000e620000000a00 */
[----:B------:R-:W-:Y:S02]  /*0260*/  MOV R20, UR5 ;  /* 0x0000000500147c02 */ /* 0x000fe40008000f00 */
[----:B------:R-:W-:-:S03]  /*0270*/  MOV R21, UR4 ;  /* 0x0000000400157c02 */ /* 0x000fc60008000f00 */
[----:B------:R-:W-:-:S05]  /*0280*/  IMAD.WIDE R20, R8, 0x4, R20 ;  /* 0x0000000408147825 */ /* 0x000fca00078e0214 */
[----:B0-----:R-:W2:Y:S04]  /*0290*/  LDG.E R12, desc[UR8][R20.64+-0x10] ;  /* 0xfffff008140c7981 */ /* 0x001ea8000c1e1900 */
[----:B------:R-:W3:Y:S04]  /*02a0*/  LDG.E R14, desc[UR8][R20.64+-0xc] ;  /* 0xfffff408140e7981 */ /* 0x000ee8000c1e1900 */
[----:B------:R-:W4:Y:S01]  /*02b0*/  LDG.E R28, desc[UR8][R20.64+-0x8] ;  /* 0xfffff808141c7981 */ /* 0x000f22000c1e1900 */
[----:B-1----:R-:W-:-:S03]  /*02c0*/  IMAD.WIDE.U32 R22, R29, 0x4, R18 ;  /* 0x000000041d167825 */ /* 0x002fc600078e0012 */
[----:B------:R-:W5:Y:S04]  /*02d0*/  LDG.E R16, desc[UR8][R20.64+-0x4] ;  /* 0xfffffc0814107981 */ /* 0x000f68000c1e1900 */
[----:B------:R-:W2:Y:S01]  /*02e0*/  LDG.E R23, desc[UR8][R22.64] ;  /* 0x0000000816177981 */ /* 0x000ea2000c1e1900 */
[----:B------:R-:W-:-:S04]  /*02f0*/  IMAD.WIDE.U32 R26, R9, 0x4, R18 ;  /* 0x00000004091a7825 */ /* 0x000fc800078e0012 */
[----:B--2---:R-:W-:Y:S02]  /*0300*/  IMAD R10, R12, R23, R10 ;  /* 0x000000170c0a7224 */ /* 0x004fe400078e020a */
[--C-:B------:R-:W-:Y:S01]  /*0310*/  IMAD.WIDE.U32 R22, R7, 0x4, R18.reuse ;  /* 0x0000000407167825 */ /* 0x100fe200078e0012 */
[----:B------:R0:W3:Y:S05]  /*0320*/  LDG.E R12, desc[UR8][R26.64] ;  /* 0x000000081a0c7981 */ /* 0x0000ea000c1e1900 */
[----:B------:R-:W4:Y:S01]  /*0330*/  LDG.E R23, desc[UR8][R22.64] ;  /* 0x0000000816177981 */ /* 0x000f22000c1e1900 */
[----:B0-----:R-:W-:-:S05]  /*0340*/  IMAD.WIDE.U32 R26, R11, 0x4, R18 ;  /* 0x000000040b1a7825 */ /* 0x001fca00078e0012 */
[----:B------:R0:W5:Y:S02]  /*0350*/  LDG.E R24, desc[UR8][R26.64] ;  /* 0x000000081a187981 */ /* 0x000164000c1e1900 */
[----:B0-----:R-:W-:-:S04]  /*0360*/  IMAD.WIDE.U32 R26, R13, 0x4, R18 ;  /* 0x000000040d1a7825 */ /* 0x001fc800078e0012 */
[----:B---3--:R-:W-:Y:S02]  /*0370*/  IMAD R10, R14, R12, R10 ;  /* 0x0000000c0e0a7224 */ /* 0x008fe400078e020a */
[----:B------:R-:W2:Y:S02]  /*0380*/  LDG.E R14, desc[UR8][R20.64+0x4] ;  /* 0x00000408140e7981 */ /* 0x000ea4000c1e1900 */
[----:B----4-:R-:W-:Y:S02]  /*0390*/  IMAD R10, R28, R23, R10 ;  /* 0x000000171c0a7224 */ /* 0x010fe400078e020a */
[----:B------:R-:W3:Y:S01]  /*03a0*/  LDG.E R12, desc[UR8][R20.64+0x8] ;  /* 0x00000808140c7981 */ /* 0x000ee2000c1e1900 */
[----:B------:R-:W-:-:S03]  /*03b0*/  IMAD.WIDE.U32 R22, R15, 0x4, R18 ;  /* 0x000000040f167825 */ /* 0x000fc600078e0012 */
[----:B------:R-:W4:Y:S04]  /*03c0*/  LDG.E R28, desc[UR8][R20.64+0xc] ;  /* 0x00000c08141c7981 */ /* 0x000f28000c1e1900 */
[----:B------:R-:W2:Y:S01]  /*03d0*/  LDG.E R23, desc[UR8][R22.64] ;  /* 0x0000000816177981 */ /* 0x000ea2000c1e1900 */
[----:B-----5:R-:W-:-:S03]  /*03e0*/  IMAD R10, R16, R24, R10 ;  /* 0x00000018100a7224 */ /* 0x020fc600078e020a */
[----:B------:R0:W5:Y:S04]  /*03f0*/  LDG.E R24, desc[UR8][R26.64] ;  /* 0x000000081a187981 */ /* 0x000168000c1e1900 */
[----:B------:R-:W5:Y:S01]  /*0400*/  LDG.E R16, desc[UR8][R20.64] ;  /* 0x0000000814107981 */ /* 0x000f62000c1e1900 */
[----:B0-----:R-:W-:-:S04]  /*0410*/  IMAD.WIDE.U32 R26, R17, 0x4, R18 ;  /* 0x00000004111a7825 */ /* 0x001fc800078e0012 */
[----:B------:R-:W-:Y:S02]  /*0420*/  IMAD.WIDE.U32 R18, R25, 0x4, R18 ;  /* 0x0000000419127825 */ /* 0x000fe400078e0012 */
[----:B------:R-:W3:Y:S04]  /*0430*/  LDG.E R27, desc[UR8][R26.64] ;  /* 0x000000081a1b7981 */ /* 0x000ee8000c1e1900 */
[----:B------:R-:W4:Y:S01]  /*0440*/  LDG.E R19, desc[UR8][R18.64] ;  /* 0x0000000812137981 */ /* 0x000f22000c1e1900 */
[----:B------:R-:W-:-:S04]  /*0450*/  IADD3 R6, PT, PT, R6, 0x8, RZ ;  /* 0x0000000806067810 */ /* 0x000fc80007ffe0ff */
[----:B------:R-:W-:Y:S02]  /*0460*/  ISETP.NE.AND P1, PT, R6, RZ, PT ;  /* 0x000000ff0600720c */ /* 0x000fe40003f25270 */
[C---:B------:R-:W-:Y:S02]  /*0470*/  LEA R9, R0.reuse, R9, 0x3 ;  /* 0x0000000900097211 */ /* 0x040fe400078e18ff */
[C---:B------:R-:W-:Y:S02]  /*0480*/  LEA R7, R0.reuse, R7, 0x3 ;  /* 0x0000000700077211 */ /* 0x040fe400078e18ff */
[C---:B------:R-:W-:Y:S02]  /*0490*/  LEA R11, R0.reuse, R11, 0x3 ;  /* 0x0000000b000b7211 */ /* 0x040fe400078e18ff */
[C---:B------:R-:W-:Y:S02]  /*04a0*/  LEA R13, R0.reuse, R13, 0x3 ;  /* 0x0000000d000d7211 */ /* 0x040fe400078e18ff */
[----:B------:R-:W-:-:S02]  /*04b0*/  LEA R15, R0, R15, 0x3 ;  /* 0x0000000f000f7211 */ /* 0x000fc400078e18ff */
[C---:B------:R-:W-:Y:S02]  /*04c0*/  LEA R17, R0.reuse, R17, 0x3 ;  /* 0x0000001100117211 */ /* 0x040fe400078e18ff */
[C---:B------:R-:W-:Y:S02]  /*04d0*/  LEA R25, R0.reuse, R25, 0x3 ;  /* 0x0000001900197211 */ /* 0x040fe400078e18ff */
[----:B------:R-:W-:Y:S02]  /*04e0*/  LEA R29, R0, R29, 0x3 ;  /* 0x0000001d001d7211 */ /* 0x000fe400078e18ff */
[----:B------:R-:W-:Y:S01]  /*04f0*/  IADD3 R8, PT, PT, R8, 0x8, RZ ;  /* 0x0000000808087810 */ /* 0x000fe20007ffe0ff */
[----:B-----5:R-:W-:-:S04]  /*0500*/  IMAD R10, R16, R24, R10 ;  /* 0x00000018100a7224 */ /* 0x020fc800078e020a */
[----:B--2---:R-:W-:-:S04]  /*0510*/  IMAD R10, R14, R23, R10 ;  /* 0x000000170e0a7224 */ /* 0x004fc800078e020a */
[----:B---3--:R-:W-:-:S04]  /*0520*/  IMAD R10, R12, R27, R10 ;  /* 0x0000001b0c0a7224 */ /* 0x008fc800078e020a */
[----:B----4-:R-:W-:Y:S01]  /*0530*/  IMAD R10, R28, R19, R10 ;  /* 0x000000131c0a7224 */ /* 0x010fe200078e020a */
[----:B------:R-:W-:Y:S06]  /*0540*/  @P1 BRA `(.L_x_1) ;  /* 0xfffffffc00401947 */ /* 0x000fec000383ffff */
.L_x_0:
[----:B------:R-:W-:Y:S05]  /*0550*/  @!P0 BRA `(.L_x_2) ;  /* 0x0000000000e48947 */ /* 0x000fea0003800000 */
[----:B------:R-:W-:Y:S02]  /*0560*/  ISETP.GE.U32.AND P0, PT, R2, 0x4, PT ;  /* 0x000000040200780c */ /* 0x000fe40003f06070 */
[----:B------:R-:W-:-:S04]  /*0570*/  LOP3.LUT R18, R0, 0x3, RZ, 0xc0, !PT ;  /* 0x0000000300127812 */ /* 0x000fc800078ec0ff */
[----:B------:R-:W-:-:S07]  /*0580*/  ISETP.NE.AND P1, PT, R18, RZ, PT ;  /* 0x000000ff1200720c */ /* 0x000fce0003f25270 */
[----:B------:R-:W-:Y:S06]  /*0590*/  @!P0 BRA `(.L_x_3) ;  /* 0x0000000000648947 */ /* 0x000fec0003800000 */
[----:B------:R-:W1:Y:S01]  /*05a0*/  LDC.64 R6, c[0x0][0x388] ;  /* 0x0000e200ff067b82 */ /* 0x000e620000000a00 */
[----:B------:R-:W-:Y:S01]  /*05b0*/  IMAD R17, R5, R0, R3 ;  /* 0x0000000005117224 */ /* 0x000fe200078e0203 */
[----:B------:R-:W-:-:S04]  /*05c0*/  IADD3 R11, PT, PT, R4, R5, RZ ;  /* 0x00000005040b7210 */ /* 0x000fc80007ffe0ff */
[-C--:B------:R-:W-:Y:S02]  /*05d0*/  IADD3 R15, PT, PT, R17, R0.reuse, RZ ;  /* 0x00000000110f7210 */ /* 0x080fe40007ffe0ff */
[----:B------:R-:W2:Y:S02]  /*05e0*/  LDC.64 R8, c[0x0][0x380] ;  /* 0x0000e000ff087b82 */ /* 0x000ea40000000a00 */
[----:B------:R-:W-:Y:S01]  /*05f0*/  IADD3 R19, PT, PT, R15, R0, RZ ;  /* 0x000000000f137210 */ /* 0x000fe20007ffe0ff */
[----:B-1----:R-:W-:-:S04]  /*0600*/  IMAD.WIDE.U32 R16, R17, 0x4, R6 ;  /* 0x0000000411107825 */ /* 0x002fc800078e0006 */
[----:B------:R-:W-:Y:S02]  /*0610*/  IMAD.WIDE.U32 R14, R15, 0x4, R6 ;  /* 0x000000040f0e7825 */ /* 0x000fe400078e0006 */
[----:B0-----:R-:W3:Y:S02]  /*0620*/  LDG.E R16, desc[UR8][R16.64] ;  /* 0x0000000810107981 */ /* 0x001ee4000c1e1900 */
[----:B--2---:R-:W-:Y:S02]  /*0630*/  IMAD.WIDE R8, R11, 0x4, R8 ;  /* 0x000000040b087825 */ /* 0x004fe400078e0208 */
[----:B------:R-:W2:Y:S02]  /*0640*/  LDG.E R14, desc[UR8][R14.64] ;  /* 0x000000080e0e7981 */ /* 0x000ea4000c1e1900 */
[C-C-:B------:R-:W-:Y:S01]  /*0650*/  IMAD.WIDE.U32 R12, R19.reuse, 0x4, R6.reuse ;  /* 0x00000004130c7825 */ /* 0x140fe200078e0006 */
[----:B------:R-:W-:Y:S01]  /*0660*/  IADD3 R19, PT, PT, R19, R0, RZ ;  /* 0x0000000013137210 */ /* 0x000fe20007ffe0ff */
[----:B------:R-:W3:Y:S04]  /*0670*/  LDG.E R11, desc[UR8][R8.64] ;  /* 0x00000008080b7981 */ /* 0x000ee8000c1e1900 */
[----:B------:R-:W2:Y:S01]  /*0680*/  LDG.E R2, desc[UR8][R8.64+0x4] ;  /* 0x0000040808027981 */ /* 0x000ea2000c1e1900 */
[----:B------:R-:W-:-:S03]  /*0690*/  IMAD.WIDE.U32 R6, R19, 0x4, R6 ;  /* 0x0000000413067825 */ /* 0x000fc600078e0006 */
[----:B------:R-:W4:Y:S04]  /*06a0*/  LDG.E R12, desc[UR8][R12.64] ;  /* 0x000000080c0c7981 */ /* 0x000f28000c1e1900 */
[----:B------:R-:W4:Y:S04]  /*06b0*/  LDG.E R19, desc[UR8][R8.64+0x8] ;  /* 0x0000080808137981 */ /* 0x000f28000c1e1900 */
[----:B------:R-:W5:Y:S04]  /*06c0*/  LDG.E R21, desc[UR8][R8.64+0xc] ;  /* 0x00000c0808157981 */ /* 0x000f68000c1e1900 */
[----:B------:R-:W5:Y:S01]  /*06d0*/  LDG.E R6, desc[UR8][R6.64] ;  /* 0x0000000806067981 */ /* 0x000f62000c1e1900 */
[----:B------:R-:W-:Y:S01]  /*06e0*/  IADD3 R5, PT, PT, R5, 0x4, RZ ;  /* 0x0000000405057810 */ /* 0x000fe20007ffe0ff */
[----:B---3--:R-:W-:-:S04]  /*06f0*/  IMAD R11, R11, R16, R10 ;  /* 0x000000100b0b7224 */ /* 0x008fc800078e020a */
[----:B--2---:R-:W-:-:S04]  /*0700*/  IMAD R2, R2, R14, R11 ;  /* 0x0000000e02027224 */ /* 0x004fc800078e020b */
[----:B----4-:R-:W-:-:S04]  /*0710*/  IMAD R2, R19, R12, R2 ;  /* 0x0000000c13027224 */ /* 0x010fc800078e0202 */
[----:B-----5:R-:W-:-:S07]  /*0720*/  IMAD R10, R21, R6, R2 ;  /* 0x00000006150a7224 */ /* 0x020fce00078e0202 */
.L_x_3:
[----:B------:R-:W-:Y:S05]  /*0730*/  @!P1 BRA `(.L_x_2) ;  /* 0x00000000006c9947 */ /* 0x000fea0003800000 */
[----:B------:R-:W1:Y:S01]  /*0740*/  LDC.64 R16, c[0x0][0x388] ;  /* 0x0000e200ff107b82 */ /* 0x000e620000000a00 */
[----:B------:R-:W-:Y:S02]  /*0750*/  ISETP.NE.AND P0, PT, R18, 0x1, PT ;  /* 0x000000011200780c */ /* 0x000fe40003f05270 */
[----:B------:R-:W-:-:S04]  /*0760*/  LOP3.LUT R2, R0, 0x1, RZ, 0xc0, !PT ;  /* 0x0000000100027812 */ /* 0x000fc800078ec0ff */
[----:B------:R-:W-:Y:S01]  /*0770*/  ISETP.NE.U32.AND P1, PT, R2, 0x1, PT ;  /* 0x000000010200780c */ /* 0x000fe20003f25070 */
[----:B------:R-:W2:Y:S06]  /*0780*/  LDC.64 R6, c[0x0][0x380] ;  /* 0x0000e000ff067b82 */ /* 0x000eac0000000a00 */
[C---:B------:R-:W-:Y:S01]  /*0790*/  @P0 IMAD R15, R5.reuse, R0, R3 ;  /* 0x00000000050f0224 */ /* 0x040fe200078e0203 */
[----:B------:R-:W-:Y:S01]  /*07a0*/  @P0 IADD3 R11, PT, PT, R4, R5, RZ ;  /* 0x00000005040b0210 */ /* 0x000fe20007ffe0ff */
[----:B------:R-:W3:Y:S01]  /*07b0*/  LDC.64 R12, c[0x0][0x380] ;  /* 0x0000e000ff0c7b82 */ /* 0x000ee20000000a00 */
[----:B------:R-:W-:-:S02]  /*07c0*/  @P0 IADD3 R5, PT, PT, R5, 0x2, RZ ;  /* 0x0000000205050810 */ /* 0x000fc40007ffe0ff */
[----:B------:R-:W-:-:S05]  /*07d0*/  @P0 IADD3 R19, PT, PT, R15, R0, RZ ;  /* 0x000000000f130210 */ /* 0x000fca0007ffe0ff */
[----:B------:R-:W4:Y:S01]  /*07e0*/  LDC.64 R8, c[0x0][0x388] ;  /* 0x0000e200ff087b82 */ /* 0x000f220000000a00 */
[----:B-1----:R-:W-:-:S04]  /*07f0*/  @P0 IMAD.WIDE.U32 R14, R15, 0x4, R16 ;  /* 0x000000040f0e0825 */ /* 0x002fc800078e0010 */
[----:B------:R-:W-:Y:S02]  /*0800*/  @P0 IMAD.WIDE.U32 R16, R19, 0x4, R16 ;  /* 0x0000000413100825 */ /* 0x000fe400078e0010 */
[----:B0-----:R-:W5:Y:S02]  /*0810*/  @P0 LDG.E R14, desc[UR8][R14.64] ;  /* 0x000000080e0e0981 */ /* 0x001f64000c1e1900 */
[----:B--2---:R-:W-:Y:S01]  /*0820*/  @P0 IMAD.WIDE R6, R11, 0x4, R6 ;  /* 0x000000040b060825 */ /* 0x004fe200078e0206 */
[----:B------:R-:W-:Y:S01]  /*0830*/  @!P1 IADD3 R11, PT, PT, R4, R5, RZ ;  /* 0x00000005040b9210 */ /* 0x000fe20007ffe0ff */
[----:B------:R-:W2:Y:S02]  /*0840*/  @P0 LDG.E R16, desc[UR8][R16.64] ;  /* 0x0000000810100981 */ /* 0x000ea4000c1e1900 */
[----:B------:R-:W-:Y:S02]  /*0850*/  @!P1 IMAD R5, R5, R0, R3 ;  /* 0x0000000005059224 */ /* 0x000fe400078e0203 */
[----:B------:R-:W5:Y:S01]  /*0860*/  @P0 LDG.E R19, desc[UR8][R6.64] ;  /* 0x0000000806130981 */ /* 0x000f62000c1e1900 */
[----:B---3--:R-:W-:-:S03]  /*0870*/  @!P1 IMAD.WIDE R12, R11, 0x4, R12 ;  /* 0x000000040b0c9825 */ /* 0x008fc600078e020c */
[----:B------:R-:W2:Y:S04]  /*0880*/  @P0 LDG.E R0, desc[UR8][R6.64+0x4] ;  /* 0x0000040806000981 */ /* 0x000ea8000c1e1900 */
[----:B------:R-:W3:Y:S01]  /*0890*/  @!P1 LDG.E R13, desc[UR8][R12.64] ;  /* 0x000000080c0d9981 */ /* 0x000ee2000c1e1900 */
[----:B----4-:R-:W-:-:S06]  /*08a0*/  @!P1 IMAD.WIDE.U32 R8, R5, 0x4, R8 ;  /* 0x0000000405089825 */ /* 0x010fcc00078e0008 */
[----:B------:R-:W3:Y:S01]  /*08b0*/  @!P1 LDG.E R8, desc[UR8][R8.64] ;  /* 0x0000000808089981 */ /* 0x000ee2000c1e1900 */
[----:B-----5:R-:W-:-:S04]  /*08c0*/  @P0 IMAD R19, R19, R14, R10 ;  /* 0x0000000e13130224 */ /* 0x020fc800078e020a */
[----:B--2---:R-:W-:-:S04]  /*08d0*/  @P0 IMAD R10, R0, R16, R19 ;  /* 0x00000010000a0224 */ /* 0x004fc800078e0213 */
[----:B---3--:R-:W-:-:S07]  /*08e0*/  @!P1 IMAD R10, R13, R8, R10 ;  /* 0x000000080d0a9224 */ /* 0x008fce00078e020a */
.L_x_2:
[----:B------:R-:W1:Y:S01]  /*08f0*/  LDC.64 R6, c[0x0][0x390] ;  /* 0x0000e400ff067b82 */ /* 0x000e620000000a00 */
[----:B------:R-:W-:-:S05]  /*0900*/  IADD3 R3, PT, PT, R3, R4, RZ ;  /* 0x0000000403037210 */ /* 0x000fca0007ffe0ff */
[----:B-1----:R-:W-:-:S05]  /*0910*/  IMAD.WIDE R2, R3, 0x4, R6 ;  /* 0x0000000403027825 */ /* 0x002fca00078e0206 */
[----:B0-----:R-:W-:Y:S01]  /*0920*/  STG.E desc[UR8][R2.64], R10 ;  /* 0x0000000a02007986 */ /* 0x001fe2000c101908 */
[----:B------:R-:W-:Y:S05]  /*0930*/  EXIT ;  /* 0x000000000000794d */ /* 0x000fea0003800000 */
.L_x_4:
[----:B------:R-:W-:-:S00]  /*0940*/  BRA `(.L_x_4) ;  /* 0xfffffffc00fc7947 */ /* 0x000fc0000383ffff */
[----:B------:R-:W-:-:S00]  /*0950*/  NOP ;  /* 0x0000000000007918 */ /* 0x000fc00000000000 */
        /* <DEDUP_REMOVED lines=10> */
.L_x_5:


//--------------------- .nv.shared.reserved.0     --------------------------
	.section	.nv.shared.reserved.0,"aw",@nobits
	.weak		__nv_reservedSMEM_offset_0_alias
	.size		__nv_reservedSMEM_offset_0_alias, 0, 64
	.other		__nv_reservedSMEM_offset_0_alias,@"STO_CUDA_RESERVED_SHARED STV_DEFAULT"
__nv_reservedSMEM_offset_0_alias:
	.zero		0
	.zero		64


//--------------------- .nv.constant0._Z8MultiplyPiS_S_i --------------------------
	.section	.nv.constant0._Z8MultiplyPiS_S_i,"a",@progbits
	.sectionflags	@""
	.align	4
.nv.constant0._Z8MultiplyPiS_S_i:
	.zero		924


//--------------------- SYMBOLS --------------------------

	.type		.nv.reservedSmem.offset0,@object
	.size		.nv.reservedSmem.offset0,0x4
